//
// Generated by NVIDIA NVVM Compiler
//
// Compiler Build ID: CL-36424714
// Cuda compilation tools, release 13.0, V13.0.88
// Based on NVVM 20.0.0
//

.version 9.0
.target sm_100
.address_size 64

	// .globl	_Z6kernelPf

.visible .entry _Z6kernelPf(
	.param .u64 .ptr .align 1 _Z6kernelPf_param_0
)
{
	.reg .b32 	%r<3>;
	.reg .b64 	%rd<5>;

	ld.param.u64 	%rd1, [_Z6kernelPf_param_0];
	cvta.to.global.u64 	%rd2, %rd1;
	mov.u32 	%r1, %tid.x;
	mul.wide.u32 	%rd3, %r1, 4;
	add.s64 	%rd4, %rd2, %rd3;
	mov.b32 	%r2, 1065353216;
	st.global.u32 	[%rd4], %r2;
	ret;

}


// ===== COMPILED SASS (sm_100) =====

	.target	sm_100

	.elftype	@"ET_EXEC"


//--------------------- .note.nv.tkinfo           --------------------------
	.section	.note.nv.tkinfo,"",@"SHT_NOTE"
	.sectionflags	@"SHF_NOTE_NV_TKINFO"
	.tkinfo
        /*0018*/ 	.word	0x00000002
        /*0030*/ 	.string	""
        /*0030*/ 	.string	"ptxas"
        /*0030*/ 	.string	"Cuda compilation tools, release 13.0, V13.0.88"
        /*0030*/ 	.string	"Build cuda_13.0.r13.0/compiler.36424714_0"
        /*0030*/ 	.string	"-arch sm_100 -m 64 "



//--------------------- .note.nv.cuinfo           --------------------------
	.section	.note.nv.cuinfo,"",@"SHT_NOTE"
	.sectionflags	@"SHF_NOTE_NV_CUINFO"
        /*0018*/ 	.short	0x0002
        /*001a*/ 	.short	0x0064
        /*001c*/ 	.short	0x0082
	.zero		2


//--------------------- .nv.info                  --------------------------
	.section	.nv.info,"",@"SHT_CUDA_INFO"
	.align	4


	//----- nvinfo : EIATTR_REGCOUNT
	.align		4
        /*0000*/ 	.byte	0x04, 0x2f
        /*0002*/ 	.short	(.L_1 - .L_0)
	.align		4
.L_0:
        /*0004*/ 	.word	index@(_Z6kernelPf)
        /*0008*/ 	.word	0x0000000a


	//----- nvinfo : EIATTR_FRAME_SIZE
	.align		4
.L_1:
        /*000c*/ 	.byte	0x04, 0x11
        /*000e*/ 	.short	(.L_3 - .L_2)
	.align		4
.L_2:
        /*0010*/ 	.word	index@(_Z6kernelPf)
        /*0014*/ 	.word	0x00000000


	//----- nvinfo : EIATTR_MIN_STACK_SIZE
	.align		4
.L_3:
        /*0018*/ 	.byte	0x04, 0x12
        /*001a*/ 	.short	(.L_5 - .L_4)
	.align		4
.L_4:
        /*001c*/ 	.word	index@(_Z6kernelPf)
        /*0020*/ 	.word	0x00000000
.L_5:


//--------------------- .nv.compat                --------------------------
	.section	.nv.compat,"",@"SHT_CUDA_COMPAT_INFO"
	.align	4
        /*0000*/ 	.byte	0x02, 0x09, 0x00, 0x00, 0x02, 0x02, 0x01, 0x00, 0x02, 0x05, 0x05, 0x00, 0x03, 0x07, 0x01, 0x01
        /*0010*/ 	.byte	0x02, 0x03, 0x00, 0x00, 0x02, 0x06, 0x01, 0x00, 0x04, 0x0b, 0x08, 0x00, 0x09, 0x00, 0x00, 0x00
        /*0020*/ 	.byte	0x00, 0x00, 0x00, 0x00


//--------------------- .nv.info._Z6kernelPf      --------------------------
	.section	.nv.info._Z6kernelPf,"",@"SHT_CUDA_INFO"
	.sectionflags	@""
	.align	4


	//----- nvinfo : EIATTR_CUDA_API_VERSION
	.align		4
        /*0000*/ 	.byte	0x04, 0x37
        /*0002*/ 	.short	(.L_7 - .L_6)
.L_6:
        /*0004*/ 	.word	0x00000082


	//----- nvinfo : EIATTR_KPARAM_INFO
	.align		4
.L_7:
        /*0008*/ 	.byte	0x04, 0x17
        /*000a*/ 	.short	(.L_9 - .L_8)
.L_8:
        /*000c*/ 	.word	0x00000000
        /*0010*/ 	.short	0x0000
        /*0012*/ 	.short	0x0000
        /*0014*/ 	.byte	0x00, 0xf5, 0x21, 0x00


	//----- nvinfo : EIATTR_SPARSE_MMA_MASK
	.align		4
.L_9:
        /*0018*/ 	.byte	0x03, 0x50
        /*001a*/ 	.short	0x0000


	//----- nvinfo : EIATTR_MAXREG_COUNT
	.align		4
        /*001c*/ 	.byte	0x03, 0x1b
        /*001e*/ 	.short	0x00ff


	//----- nvinfo : EIATTR_MERCURY_ISA_VERSION
	.align		4
        /*0020*/ 	.byte	0x03, 0x5f
        /*0022*/ 	.short	0x0101


	//----- nvinfo : EIATTR_VRC_CTA_INIT_COUNT
	.align		4
        /*0024*/ 	.byte	0x02, 0x4a
	.zero		1
	.zero		1


	//----- nvinfo : EIATTR_EXIT_INSTR_OFFSETS
	.align		4
        /*0028*/ 	.byte	0x04, 0x1c
        /*002a*/ 	.short	(.L_11 - .L_10)


	//   ....[0]....
.L_10:
        /*002c*/ 	.word	0x00000070


	//----- nvinfo : EIATTR_CBANK_PARAM_SIZE
	.align		4
.L_11:
        /*0030*/ 	.byte	0x03, 0x19
        /*0032*/ 	.short	0x0008


	//----- nvinfo : EIATTR_PARAM_CBANK
	.align		4
        /*0034*/ 	.byte	0x04, 0x0a
        /*0036*/ 	.short	(.L_13 - .L_12)
	.align		4
.L_12:
        /*0038*/ 	.word	index@(.nv.constant0._Z6kernelPf)
        /*003c*/ 	.short	0x0380
        /*003e*/ 	.short	0x0008


	//----- nvinfo : EIATTR_SW_WAR
	.align		4
.L_13:
        /*0040*/ 	.byte	0x04, 0x36
        /*0042*/ 	.short	(.L_15 - .L_14)
.L_14:
        /*0044*/ 	.word	0x00000008
.L_15:


//--------------------- .nv.callgraph             --------------------------
	.section	.nv.callgraph,"",@"SHT_CUDA_CALLGRAPH"
	.align	4
	.sectionentsize	8
	.align		4
        /*0000*/ 	.word	0x00000000
	.align		4
        /*0004*/ 	.word	0xffffffff
	.align		4
        /*0008*/ 	.word	0x00000000
	.align		4
        /*000c*/ 	.word	0xfffffffe
	.align		4
        /*0010*/ 	.word	0x00000000
	.align		4
        /*0014*/ 	.word	0xfffffffd
	.align		4
        /*0018*/ 	.word	0x00000000
	.align		4
        /*001c*/ 	.word	0xfffffffc


//--------------------- .text._Z6kernelPf         --------------------------
	.section	.text._Z6kernelPf,"ax",@progbits
	.align	128
        .global         _Z6kernelPf
        .type           _Z6kernelPf,@function
        .size           _Z6kernelPf,(.L_x_1 - _Z6kernelPf)
        .other          _Z6kernelPf,@"STO_CUDA_ENTRY STV_DEFAULT"
_Z6kernelPf:
.text._Z6kernelPf:
[----:B------:R-:W-:Y:S01]  /*0000*/  LDC R1, c[0x0][0x37c] ;  /* 0x0000df00ff017b82 */ /* 0x000fe20000000800 */
[----:B------:R-:W0:Y:S07]  /*0010*/  S2R R5, SR_TID.X ;  /* 0x0000000000057919 */ /* 0x000e2e0000002100 */
[----:B------:R-:W0:Y:S01]  /*0020*/  LDC.64 R2, c[0x0][0x380] ;  /* 0x0000e000ff027b82 */ /* 0x000e220000000a00 */
[----:B------:R-:W1:Y:S01]  /*0030*/  LDCU.64 UR4, c[0x0][0x358] ;  /* 0x00006b00ff0477ac */ /* 0x000e620008000a00 */
[----:B------:R-:W-:-:S02]  /*0040*/  HFMA2 R7, -RZ, RZ, 1.875, 0 ;  /* 0x3f800000ff077431 */ /* 0x000fc400000001ff */
[----:B0-----:R-:W-:-:S05]  /*0050*/  IMAD.WIDE.U32 R2, R5, 0x4, R2 ;  /* 0x0000000405027825 */ /* 0x001fca00078e0002 */
[----:B-1----:R-:W-:Y:S01]  /*0060*/  STG.E desc[UR4][R2.64], R7 ;  /* 0x0000000702007986 */ /* 0x002fe2000c101904 */
[----:B------:R-:W-:Y:S05]  /*0070*/  EXIT ;  /* 0x000000000000794d */ /* 0x000fea0003800000 */
.L_x_0:
[----:B------:R-:W-:-:S00]  /*0080*/  BRA `(.L_x_0) ;  /* 0xfffffffc00fc7947 */ /* 0x000fc0000383ffff */
[----:B------:R-:W-:-:S00]  /*0090*/  NOP ;  /* 0x0000000000007918 */ /* 0x000fc00000000000 */
        /* <DEDUP_REMOVED lines=14> */
.L_x_1:


//--------------------- .nv.shared.reserved.0     --------------------------
	.section	.nv.shared.reserved.0,"aw",@nobits
	.weak		__nv_reservedSMEM_offset_0_alias
	.size		__nv_reservedSMEM_offset_0_alias, 0, 64
	.other		__nv_reservedSMEM_offset_0_alias,@"STO_CUDA_RESERVED_SHARED STV_DEFAULT"
__nv_reservedSMEM_offset_0_alias:
	.zero		0
	.zero		64


//--------------------- .nv.constant0._Z6kernelPf --------------------------
	.section	.nv.constant0._Z6kernelPf,"a",@progbits
	.sectionflags	@""
	.align	4
.nv.constant0._Z6kernelPf:
	.zero		904


//--------------------- SYMBOLS --------------------------

	.type		.nv.reservedSmem.offset0,@object
	.size		.nv.reservedSmem.offset0,0x4
